//
// Generated by NVIDIA NVVM Compiler
//
// Compiler Build ID: CL-36424714
// Cuda compilation tools, release 13.0, V13.0.88
// Based on NVVM 20.0.0
//

.version 9.0
.target sm_100
.address_size 64

	// .globl	_Z9prodOnGPUPfS_S_iii

.visible .entry _Z9prodOnGPUPfS_S_iii(
	.param .u64 .ptr .align 1 _Z9prodOnGPUPfS_S_iii_param_0,
	.param .u64 .ptr .align 1 _Z9prodOnGPUPfS_S_iii_param_1,
	.param .u64 .ptr .align 1 _Z9prodOnGPUPfS_S_iii_param_2,
	.param .u32 _Z9prodOnGPUPfS_S_iii_param_3,
	.param .u32 _Z9prodOnGPUPfS_S_iii_param_4,
	.param .u32 _Z9prodOnGPUPfS_S_iii_param_5
)
{
	.reg .pred 	%p<14>;
	.reg .b32 	%r<43>;
	.reg .b32 	%f<55>;
	.reg .b64 	%rd<53>;

	ld.param.u64 	%rd8, [_Z9prodOnGPUPfS_S_iii_param_0];
	ld.param.u64 	%rd9, [_Z9prodOnGPUPfS_S_iii_param_1];
	ld.param.u64 	%rd7, [_Z9prodOnGPUPfS_S_iii_param_2];
	ld.param.u32 	%r20, [_Z9prodOnGPUPfS_S_iii_param_3];
	ld.param.u32 	%r18, [_Z9prodOnGPUPfS_S_iii_param_4];
	ld.param.u32 	%r19, [_Z9prodOnGPUPfS_S_iii_param_5];
	cvta.to.global.u64 	%rd1, %rd9;
	cvta.to.global.u64 	%rd2, %rd8;
	mov.u32 	%r22, %ctaid.y;
	mov.u32 	%r23, %ntid.y;
	mov.u32 	%r24, %tid.y;
	mad.lo.s32 	%r25, %r22, %r23, %r24;
	mov.u32 	%r26, %ctaid.x;
	mov.u32 	%r27, %ntid.x;
	mov.u32 	%r28, %tid.x;
	mad.lo.s32 	%r2, %r26, %r27, %r28;
	setp.ge.s32 	%p1, %r2, %r19;
	setp.ge.s32 	%p2, %r25, %r20;
	or.pred  	%p3, %p1, %p2;
	setp.lt.s32 	%p4, %r18, 1;
	or.pred  	%p5, %p3, %p4;
	@%p5 bra 	$L__BB0_12;
	cvta.to.global.u64 	%rd10, %rd7;
	mul.lo.s32 	%r3, %r18, %r25;
	mad.lo.s32 	%r30, %r19, %r25, %r2;
	mul.wide.s32 	%rd11, %r30, 4;
	add.s64 	%rd3, %rd10, %rd11;
	ld.global.f32 	%f52, [%rd3];
	and.b32  	%r4, %r18, 7;
	setp.lt.u32 	%p6, %r18, 8;
	mov.b32 	%r41, 0;
	@%p6 bra 	$L__BB0_4;
	and.b32  	%r41, %r18, 2147483640;
	neg.s32 	%r39, %r41;
	shl.b32 	%r7, %r19, 3;
	mul.wide.u32 	%rd12, %r3, 4;
	add.s64 	%rd13, %rd12, %rd2;
	add.s64 	%rd52, %rd13, 16;
	mul.wide.s32 	%rd16, %r19, 4;
	mov.u32 	%r38, %r2;
$L__BB0_3:
	.pragma "nounroll";
	ld.global.f32 	%f9, [%rd52+-16];
	mul.wide.s32 	%rd14, %r38, 4;
	add.s64 	%rd15, %rd1, %rd14;
	ld.global.f32 	%f10, [%rd15];
	fma.rn.f32 	%f11, %f9, %f10, %f52;
	st.global.f32 	[%rd3], %f11;
	ld.global.f32 	%f12, [%rd52+-12];
	add.s64 	%rd17, %rd15, %rd16;
	ld.global.f32 	%f13, [%rd17];
	fma.rn.f32 	%f14, %f12, %f13, %f11;
	st.global.f32 	[%rd3], %f14;
	ld.global.f32 	%f15, [%rd52+-8];
	add.s64 	%rd18, %rd17, %rd16;
	ld.global.f32 	%f16, [%rd18];
	fma.rn.f32 	%f17, %f15, %f16, %f14;
	st.global.f32 	[%rd3], %f17;
	ld.global.f32 	%f18, [%rd52+-4];
	add.s64 	%rd19, %rd18, %rd16;
	ld.global.f32 	%f19, [%rd19];
	fma.rn.f32 	%f20, %f18, %f19, %f17;
	st.global.f32 	[%rd3], %f20;
	ld.global.f32 	%f21, [%rd52];
	add.s64 	%rd20, %rd19, %rd16;
	ld.global.f32 	%f22, [%rd20];
	fma.rn.f32 	%f23, %f21, %f22, %f20;
	st.global.f32 	[%rd3], %f23;
	ld.global.f32 	%f24, [%rd52+4];
	add.s64 	%rd21, %rd20, %rd16;
	ld.global.f32 	%f25, [%rd21];
	fma.rn.f32 	%f26, %f24, %f25, %f23;
	st.global.f32 	[%rd3], %f26;
	ld.global.f32 	%f27, [%rd52+8];
	add.s64 	%rd22, %rd21, %rd16;
	ld.global.f32 	%f28, [%rd22];
	fma.rn.f32 	%f29, %f27, %f28, %f26;
	st.global.f32 	[%rd3], %f29;
	ld.global.f32 	%f30, [%rd52+12];
	add.s64 	%rd23, %rd22, %rd16;
	ld.global.f32 	%f31, [%rd23];
	fma.rn.f32 	%f52, %f30, %f31, %f29;
	st.global.f32 	[%rd3], %f52;
	add.s32 	%r39, %r39, 8;
	add.s32 	%r38, %r38, %r7;
	add.s64 	%rd52, %rd52, 32;
	setp.ne.s32 	%p7, %r39, 0;
	@%p7 bra 	$L__BB0_3;
$L__BB0_4:
	setp.eq.s32 	%p8, %r4, 0;
	@%p8 bra 	$L__BB0_12;
	and.b32  	%r13, %r18, 3;
	setp.lt.u32 	%p9, %r4, 4;
	@%p9 bra 	$L__BB0_7;
	add.s32 	%r31, %r41, %r3;
	mul.wide.u32 	%rd24, %r31, 4;
	add.s64 	%rd25, %rd2, %rd24;
	ld.global.f32 	%f32, [%rd25];
	mad.lo.s32 	%r32, %r41, %r19, %r2;
	mul.wide.s32 	%rd26, %r32, 4;
	add.s64 	%rd27, %rd1, %rd26;
	ld.global.f32 	%f33, [%rd27];
	fma.rn.f32 	%f34, %f32, %f33, %f52;
	st.global.f32 	[%rd3], %f34;
	cvt.u64.u32 	%rd28, %r3;
	cvt.u64.u32 	%rd29, %r41;
	add.s64 	%rd30, %rd29, %rd28;
	shl.b64 	%rd31, %rd30, 2;
	add.s64 	%rd32, %rd2, %rd31;
	ld.global.f32 	%f35, [%rd32+4];
	mul.wide.s32 	%rd33, %r19, 4;
	add.s64 	%rd34, %rd27, %rd33;
	ld.global.f32 	%f36, [%rd34];
	fma.rn.f32 	%f37, %f35, %f36, %f34;
	st.global.f32 	[%rd3], %f37;
	ld.global.f32 	%f38, [%rd32+8];
	add.s64 	%rd35, %rd34, %rd33;
	ld.global.f32 	%f39, [%rd35];
	fma.rn.f32 	%f40, %f38, %f39, %f37;
	st.global.f32 	[%rd3], %f40;
	ld.global.f32 	%f41, [%rd32+12];
	add.s64 	%rd36, %rd35, %rd33;
	ld.global.f32 	%f42, [%rd36];
	fma.rn.f32 	%f52, %f41, %f42, %f40;
	st.global.f32 	[%rd3], %f52;
	add.s32 	%r41, %r41, 4;
$L__BB0_7:
	setp.eq.s32 	%p10, %r13, 0;
	@%p10 bra 	$L__BB0_12;
	setp.eq.s32 	%p11, %r13, 1;
	@%p11 bra 	$L__BB0_10;
	add.s32 	%r33, %r41, %r3;
	mul.wide.u32 	%rd37, %r33, 4;
	add.s64 	%rd38, %rd2, %rd37;
	ld.global.f32 	%f43, [%rd38];
	mad.lo.s32 	%r34, %r41, %r19, %r2;
	mul.wide.s32 	%rd39, %r34, 4;
	add.s64 	%rd40, %rd1, %rd39;
	ld.global.f32 	%f44, [%rd40];
	fma.rn.f32 	%f45, %f43, %f44, %f52;
	st.global.f32 	[%rd3], %f45;
	cvt.u64.u32 	%rd41, %r3;
	cvt.u64.u32 	%rd42, %r41;
	add.s64 	%rd43, %rd42, %rd41;
	shl.b64 	%rd44, %rd43, 2;
	add.s64 	%rd45, %rd2, %rd44;
	ld.global.f32 	%f46, [%rd45+4];
	mul.wide.s32 	%rd46, %r19, 4;
	add.s64 	%rd47, %rd40, %rd46;
	ld.global.f32 	%f47, [%rd47];
	fma.rn.f32 	%f52, %f46, %f47, %f45;
	st.global.f32 	[%rd3], %f52;
	add.s32 	%r41, %r41, 2;
$L__BB0_10:
	and.b32  	%r35, %r18, 1;
	setp.eq.b32 	%p12, %r35, 1;
	not.pred 	%p13, %p12;
	@%p13 bra 	$L__BB0_12;
	add.s32 	%r36, %r41, %r3;
	mul.wide.u32 	%rd48, %r36, 4;
	add.s64 	%rd49, %rd2, %rd48;
	ld.global.f32 	%f48, [%rd49];
	mad.lo.s32 	%r37, %r41, %r19, %r2;
	mul.wide.s32 	%rd50, %r37, 4;
	add.s64 	%rd51, %rd1, %rd50;
	ld.global.f32 	%f49, [%rd51];
	fma.rn.f32 	%f50, %f48, %f49, %f52;
	st.global.f32 	[%rd3], %f50;
$L__BB0_12:
	ret;

}


// ===== COMPILED SASS (sm_100) =====

	.target	sm_100

	.elftype	@"ET_EXEC"


//--------------------- .note.nv.tkinfo           --------------------------
	.section	.note.nv.tkinfo,"",@"SHT_NOTE"
	.sectionflags	@"SHF_NOTE_NV_TKINFO"
	.tkinfo
        /*0018*/ 	.word	0x00000002
        /*0030*/ 	.string	""
        /*0030*/ 	.string	"ptxas"
        /*0030*/ 	.string	"Cuda compilation tools, release 13.0, V13.0.88"
        /*0030*/ 	.string	"Build cuda_13.0.r13.0/compiler.36424714_0"
        /*0030*/ 	.string	"-arch sm_100 -m 64 "



//--------------------- .note.nv.cuinfo           --------------------------
	.section	.note.nv.cuinfo,"",@"SHT_NOTE"
	.sectionflags	@"SHF_NOTE_NV_CUINFO"
        /*0018*/ 	.short	0x0002
        /*001a*/ 	.short	0x0064
        /*001c*/ 	.short	0x0082
	.zero		2


//--------------------- .nv.info                  --------------------------
	.section	.nv.info,"",@"SHT_CUDA_INFO"
	.align	4


	//----- nvinfo : EIATTR_REGCOUNT
	.align		4
        /*0000*/ 	.byte	0x04, 0x2f
        /*0002*/ 	.short	(.L_1 - .L_0)
	.align		4
.L_0:
        /*0004*/ 	.word	index@(_Z9prodOnGPUPfS_S_iii)
        /*0008*/ 	.word	0x0000001e


	//----- nvinfo : EIATTR_FRAME_SIZE
	.align		4
.L_1:
        /*000c*/ 	.byte	0x04, 0x11
        /*000e*/ 	.short	(.L_3 - .L_2)
	.align		4
.L_2:
        /*0010*/ 	.word	index@(_Z9prodOnGPUPfS_S_iii)
        /*0014*/ 	.word	0x00000000


	//----- nvinfo : EIATTR_MIN_STACK_SIZE
	.align		4
.L_3:
        /*0018*/ 	.byte	0x04, 0x12
        /*001a*/ 	.short	(.L_5 - .L_4)
	.align		4
.L_4:
        /*001c*/ 	.word	index@(_Z9prodOnGPUPfS_S_iii)
        /*0020*/ 	.word	0x00000000
.L_5:


//--------------------- .nv.compat                --------------------------
	.section	.nv.compat,"",@"SHT_CUDA_COMPAT_INFO"
	.align	4
        /*0000*/ 	.byte	0x02, 0x09, 0x00, 0x00, 0x02, 0x02, 0x01, 0x00, 0x02, 0x05, 0x05, 0x00, 0x03, 0x07, 0x01, 0x01
        /*0010*/ 	.byte	0x02, 0x03, 0x00, 0x00, 0x02, 0x06, 0x01, 0x00, 0x04, 0x0b, 0x08, 0x00, 0x09, 0x00, 0x00, 0x00
        /*0020*/ 	.byte	0x00, 0x00, 0x00, 0x00


//--------------------- .nv.info._Z9prodOnGPUPfS_S_iii --------------------------
	.section	.nv.info._Z9prodOnGPUPfS_S_iii,"",@"SHT_CUDA_INFO"
	.sectionflags	@""
	.align	4


	//----- nvinfo : EIATTR_CUDA_API_VERSION
	.align		4
        /*0000*/ 	.byte	0x04, 0x37
        /*0002*/ 	.short	(.L_7 - .L_6)
.L_6:
        /*0004*/ 	.word	0x00000082


	//----- nvinfo : EIATTR_KPARAM_INFO
	.align		4
.L_7:
        /*0008*/ 	.byte	0x04, 0x17
        /*000a*/ 	.short	(.L_9 - .L_8)
.L_8:
        /*000c*/ 	.word	0x00000000
        /*0010*/ 	.short	0x0005
        /*0012*/ 	.short	0x0020
        /*0014*/ 	.byte	0x00, 0xf0, 0x11, 0x00


	//----- nvinfo : EIATTR_KPARAM_INFO
	.align		4
.L_9:
        /*0018*/ 	.byte	0x04, 0x17
        /*001a*/ 	.short	(.L_11 - .L_10)
.L_10:
        /*001c*/ 	.word	0x00000000
        /*0020*/ 	.short	0x0004
        /*0022*/ 	.short	0x001c
        /*0024*/ 	.byte	0x00, 0xf0, 0x11, 0x00


	//----- nvinfo : EIATTR_KPARAM_INFO
	.align		4
.L_11:
        /*0028*/ 	.byte	0x04, 0x17
        /*002a*/ 	.short	(.L_13 - .L_12)
.L_12:
        /*002c*/ 	.word	0x00000000
        /*0030*/ 	.short	0x0003
        /*0032*/ 	.short	0x0018
        /*0034*/ 	.byte	0x00, 0xf0, 0x11, 0x00


	//----- nvinfo : EIATTR_KPARAM_INFO
	.align		4
.L_13:
        /*0038*/ 	.byte	0x04, 0x17
        /*003a*/ 	.short	(.L_15 - .L_14)
.L_14:
        /*003c*/ 	.word	0x00000000
        /*0040*/ 	.short	0x0002
        /*0042*/ 	.short	0x0010
        /*0044*/ 	.byte	0x00, 0xf5, 0x21, 0x00


	//----- nvinfo : EIATTR_KPARAM_INFO
	.align		4
.L_15:
        /*0048*/ 	.byte	0x04, 0x17
        /*004a*/ 	.short	(.L_17 - .L_16)
.L_16:
        /*004c*/ 	.word	0x00000000
        /*0050*/ 	.short	0x0001
        /*0052*/ 	.short	0x0008
        /*0054*/ 	.byte	0x00, 0xf5, 0x21, 0x00


	//----- nvinfo : EIATTR_KPARAM_INFO
	.align		4
.L_17:
        /*0058*/ 	.byte	0x04, 0x17
        /*005a*/ 	.short	(.L_19 - .L_18)
.L_18:
        /*005c*/ 	.word	0x00000000
        /*0060*/ 	.short	0x0000
        /*0062*/ 	.short	0x0000
        /*0064*/ 	.byte	0x00, 0xf5, 0x21, 0x00


	//----- nvinfo : EIATTR_SPARSE_MMA_MASK
	.align		4
.L_19:
        /*0068*/ 	.byte	0x03, 0x50
        /*006a*/ 	.short	0x0000


	//----- nvinfo : EIATTR_MAXREG_COUNT
	.align		4
        /*006c*/ 	.byte	0x03, 0x1b
        /*006e*/ 	.short	0x00ff


	//----- nvinfo : EIATTR_MERCURY_ISA_VERSION
	.align		4
        /*0070*/ 	.byte	0x03, 0x5f
        /*0072*/ 	.short	0x0101


	//----- nvinfo : EIATTR_VRC_CTA_INIT_COUNT
	.align		4
        /*0074*/ 	.byte	0x02, 0x4a
	.zero		1
	.zero		1


	//----- nvinfo : EIATTR_EXIT_INSTR_OFFSETS
	.align		4
        /*0078*/ 	.byte	0x04, 0x1c
        /*007a*/ 	.short	(.L_21 - .L_20)


	//   ....[0]....
.L_20:
        /*007c*/ 	.word	0x000000e0


	//   ....[1]....
        /*0080*/ 	.word	0x00000500


	//   ....[2]....
        /*0084*/ 	.word	0x00000740


	//   ....[3]....
        /*0088*/ 	.word	0x000008e0


	//   ....[4]....
        /*008c*/ 	.word	0x00000990


	//----- nvinfo : EIATTR_CBANK_PARAM_SIZE
	.align		4
.L_21:
        /*0090*/ 	.byte	0x03, 0x19
        /*0092*/ 	.short	0x0024


	//----- nvinfo : EIATTR_PARAM_CBANK
	.align		4
        /*0094*/ 	.byte	0x04, 0x0a
        /*0096*/ 	.short	(.L_23 - .L_22)
	.align		4
.L_22:
        /*0098*/ 	.word	index@(.nv.constant0._Z9prodOnGPUPfS_S_iii)
        /*009c*/ 	.short	0x0380
        /*009e*/ 	.short	0x0024


	//----- nvinfo : EIATTR_SW_WAR
	.align		4
.L_23:
        /*00a0*/ 	.byte	0x04, 0x36
        /*00a2*/ 	.short	(.L_25 - .L_24)
.L_24:
        /*00a4*/ 	.word	0x00000008
.L_25:


//--------------------- .nv.callgraph             --------------------------
	.section	.nv.callgraph,"",@"SHT_CUDA_CALLGRAPH"
	.align	4
	.sectionentsize	8
	.align		4
        /*0000*/ 	.word	0x00000000
	.align		4
        /*0004*/ 	.word	0xffffffff
	.align		4
        /*0008*/ 	.word	0x00000000
	.align		4
        /*000c*/ 	.word	0xfffffffe
	.align		4
        /*0010*/ 	.word	0x00000000
	.align		4
        /*0014*/ 	.word	0xfffffffd
	.align		4
        /*0018*/ 	.word	0x00000000
	.align		4
        /*001c*/ 	.word	0xfffffffc


//--------------------- .text._Z9prodOnGPUPfS_S_iii --------------------------
	.section	.text._Z9prodOnGPUPfS_S_iii,"ax",@progbits
	.align	128
        .global         _Z9prodOnGPUPfS_S_iii
        .type           _Z9prodOnGPUPfS_S_iii,@function
        .size           _Z9prodOnGPUPfS_S_iii,(.L_x_5 - _Z9prodOnGPUPfS_S_iii)
        .other          _Z9prodOnGPUPfS_S_iii,@"STO_CUDA_ENTRY STV_DEFAULT"
_Z9prodOnGPUPfS_S_iii:
.text._Z9prodOnGPUPfS_S_iii:
[----:B------:R-:W-:Y:S01]  /*0000*/  LDC R1, c[0x0][0x37c] ;  /* 0x0000df00ff017b82 */ /* 0x000fe20000000800 */
[----:B------:R-:W0:Y:S07]  /*0010*/  S2R R5, SR_TID.Y ;  /* 0x0000000000057919 */ /* 0x000e2e0000002200 */
[----:B------:R-:W0:Y:S01]  /*0020*/  S2UR UR4, SR_CTAID.Y ;  /* 0x00000000000479c3 */ /* 0x000e220000002600 */
[----:B------:R-:W1:Y:S07]  /*0030*/  S2R R4, SR_TID.X ;  /* 0x0000000000047919 */ /* 0x000e6e0000002100 */
[----:B------:R-:W0:Y:S08]  /*0040*/  LDC R6, c[0x0][0x364] ;  /* 0x0000d900ff067b82 */ /* 0x000e300000000800 */
[----:B------:R-:W1:Y:S08]  /*0050*/  S2UR UR5, SR_CTAID.X ;  /* 0x00000000000579c3 */ /* 0x000e700000002500 */
[----:B------:R-:W1:Y:S08]  /*0060*/  LDC R9, c[0x0][0x360] ;  /* 0x0000d800ff097b82 */ /* 0x000e700000000800 */
[----:B------:R-:W2:Y:S01]  /*0070*/  LDC.64 R2, c[0x0][0x398] ;  /* 0x0000e600ff027b82 */ /* 0x000ea20000000a00 */
[----:B0-----:R-:W-:-:S07]  /*0080*/  IMAD R6, R6, UR4, R5 ;  /* 0x0000000406067c24 */ /* 0x001fce000f8e0205 */
[----:B------:R-:W0:Y:S01]  /*0090*/  LDC R0, c[0x0][0x3a0] ;  /* 0x0000e800ff007b82 */ /* 0x000e220000000800 */
[----:B-1----:R-:W-:Y:S01]  /*00a0*/  IMAD R9, R9, UR5, R4 ;  /* 0x0000000509097c24 */ /* 0x002fe2000f8e0204 */
[----:B--2---:R-:W-:-:S04]  /*00b0*/  ISETP.GE.AND P0, PT, R6, R2, PT ;  /* 0x000000020600720c */ /* 0x004fc80003f06270 */
[----:B0-----:R-:W-:-:S04]  /*00c0*/  ISETP.GE.OR P0, PT, R9, R0, P0 ;  /* 0x000000000900720c */ /* 0x001fc80000706670 */
[----:B------:R-:W-:-:S13]  /*00d0*/  ISETP.LT.OR P0, PT, R3, 0x1, P0 ;  /* 0x000000010300780c */ /* 0x000fda0000701670 */
[----:B------:R-:W-:Y:S05]  /*00e0*/  @P0 EXIT ;  /* 0x000000000000094d */ /* 0x000fea0003800000 */
[----:B------:R-:W0:Y:S01]  /*00f0*/  LDC.64 R4, c[0x0][0x390] ;  /* 0x0000e400ff047b82 */ /* 0x000e220000000a00 */
[----:B------:R-:W1:Y:S01]  /*0100*/  LDCU.64 UR4, c[0x0][0x358] ;  /* 0x00006b00ff0477ac */ /* 0x000e620008000a00 */
[C---:B------:R-:W-:Y:S01]  /*0110*/  ISETP.GE.U32.AND P1, PT, R3.reuse, 0x8, PT ;  /* 0x000000080300780c */ /* 0x040fe20003f26070 */
[C---:B------:R-:W-:Y:S01]  /*0120*/  IMAD R7, R6.reuse, R0, R9 ;  /* 0x0000000006077224 */ /* 0x040fe200078e0209 */
[----:B------:R-:W-:Y:S01]  /*0130*/  LOP3.LUT R10, R3, 0x7, RZ, 0xc0, !PT ;  /* 0x00000007030a7812 */ /* 0x000fe200078ec0ff */
[----:B------:R-:W-:Y:S02]  /*0140*/  HFMA2 R11, -RZ, RZ, 0, 0 ;  /* 0x00000000ff0b7431 */ /* 0x000fe400000001ff */
[----:B------:R-:W-:Y:S01]  /*0150*/  IMAD R2, R6, R3, RZ ;  /* 0x0000000306027224 */ /* 0x000fe200078e02ff */
[----:B------:R-:W-:Y:S01]  /*0160*/  ISETP.NE.AND P0, PT, R10, RZ, PT ;  /* 0x000000ff0a00720c */ /* 0x000fe20003f05270 */
[----:B0-----:R-:W-:-:S05]  /*0170*/  IMAD.WIDE R4, R7, 0x4, R4 ;  /* 0x0000000407047825 */ /* 0x001fca00078e0204 */
[----:B-1----:R0:W5:Y:S01]  /*0180*/  LDG.E R15, desc[UR4][R4.64] ;  /* 0x00000004040f7981 */ /* 0x002162000c1e1900 */
[----:B------:R-:W-:Y:S06]  /*0190*/  @!P1 BRA `(.L_x_0) ;  /* 0x0000000000d89947 */ /* 0x000fec0003800000 */
[----:B------:R-:W1:Y:S01]  /*01a0*/  LDC.64 R6, c[0x0][0x380] ;  /* 0x0000e000ff067b82 */ /* 0x000e620000000a00 */
[----:B------:R-:W-:Y:S02]  /*01b0*/  LOP3.LUT R11, R3, 0x7ffffff8, RZ, 0xc0, !PT ;  /* 0x7ffffff8030b7812 */ /* 0x000fe400078ec0ff */
[----:B------:R-:W-:Y:S02]  /*01c0*/  MOV R13, R9 ;  /* 0x00000009000d7202 */ /* 0x000fe40000000f00 */
[----:B------:R-:W-:Y:S01]  /*01d0*/  IADD3 R8, PT, PT, -R11, RZ, RZ ;  /* 0x000000ff0b087210 */ /* 0x000fe20007ffe1ff */
[----:B-1----:R-:W-:-:S03]  /*01e0*/  IMAD.WIDE.U32 R6, R2, 0x4, R6 ;  /* 0x0000000402067825 */ /* 0x002fc600078e0006 */
[----:B------:R-:W-:-:S04]  /*01f0*/  IADD3 R6, P1, PT, R6, 0x10, RZ ;  /* 0x0000001006067810 */ /* 0x000fc80007f3e0ff */
[----:B------:R-:W-:-:S09]  /*0200*/  IADD3.X R7, PT, PT, RZ, R7, RZ, P1, !PT ;  /* 0x00000007ff077210 */ /* 0x000fd20000ffe4ff */
.L_x_1:
[----:B------:R-:W1:Y:S01]  /*0210*/  LDC.64 R16, c[0x0][0x388] ;  /* 0x0000e200ff107b82 */ /* 0x000e620000000a00 */
[----:B--2---:R-:W2:Y:S01]  /*0220*/  LDG.E R12, desc[UR4][R6.64+-0x10] ;  /* 0xfffff004060c7981 */ /* 0x004ea2000c1e1900 */
[----:B-1----:R-:W-:-:S05]  /*0230*/  IMAD.WIDE R16, R13, 0x4, R16 ;  /* 0x000000040d107825 */ /* 0x002fca00078e0210 */
[----:B------:R-:W2:Y:S02]  /*0240*/  LDG.E R14, desc[UR4][R16.64] ;  /* 0x00000004100e7981 */ /* 0x000ea4000c1e1900 */
[----:B--2--5:R-:W-:Y:S01]  /*0250*/  FFMA R21, R12, R14, R15 ;  /* 0x0000000e0c157223 */ /* 0x024fe2000000000f */
[----:B------:R-:W-:-:S04]  /*0260*/  IMAD.WIDE R14, R0, 0x4, R16 ;  /* 0x00000004000e7825 */ /* 0x000fc800078e0210 */
[----:B------:R1:W-:Y:S04]  /*0270*/  STG.E desc[UR4][R4.64], R21 ;  /* 0x0000001504007986 */ /* 0x0003e8000c101904 */
[----:B------:R-:W2:Y:S04]  /*0280*/  LDG.E R12, desc[UR4][R6.64+-0xc] ;  /* 0xfffff404060c7981 */ /* 0x000ea8000c1e1900 */
[----:B------:R-:W2:Y:S02]  /*0290*/  LDG.E R18, desc[UR4][R14.64] ;  /* 0x000000040e127981 */ /* 0x000ea4000c1e1900 */
[----:B--2---:R-:W-:Y:S01]  /*02a0*/  FFMA R23, R12, R18, R21 ;  /* 0x000000120c177223 */ /* 0x004fe20000000015 */
[----:B------:R-:W-:-:S04]  /*02b0*/  IMAD.WIDE R18, R0, 0x4, R14 ;  /* 0x0000000400127825 */ /* 0x000fc800078e020e */
[----:B------:R2:W-:Y:S04]  /*02c0*/  STG.E desc[UR4][R4.64], R23 ;  /* 0x0000001704007986 */ /* 0x0005e8000c101904 */
[----:B------:R-:W3:Y:S04]  /*02d0*/  LDG.E R12, desc[UR4][R6.64+-0x8] ;  /* 0xfffff804060c7981 */ /* 0x000ee8000c1e1900 */
[----:B------:R-:W3:Y:S01]  /*02e0*/  LDG.E R20, desc[UR4][R18.64] ;  /* 0x0000000412147981 */ /* 0x000ee2000c1e1900 */
[----:B------:R-:W-:-:S04]  /*02f0*/  IMAD.WIDE R16, R0, 0x4, R18 ;  /* 0x0000000400107825 */ /* 0x000fc800078e0212 */
[----:B---3--:R-:W-:-:S05]  /*0300*/  FFMA R25, R12, R20, R23 ;  /* 0x000000140c197223 */ /* 0x008fca0000000017 */
[----:B------:R3:W-:Y:S04]  /*0310*/  STG.E desc[UR4][R4.64], R25 ;  /* 0x0000001904007986 */ /* 0x0007e8000c101904 */
[----:B------:R-:W1:Y:S04]  /*0320*/  LDG.E R12, desc[UR4][R6.64+-0x4] ;  /* 0xfffffc04060c7981 */ /* 0x000e68000c1e1900 */
[----:B------:R-:W1:Y:S01]  /*0330*/  LDG.E R20, desc[UR4][R16.64] ;  /* 0x0000000410147981 */ /* 0x000e62000c1e1900 */
[----:B------:R-:W-:-:S04]  /*0340*/  IMAD.WIDE R14, R0, 0x4, R16 ;  /* 0x00000004000e7825 */ /* 0x000fc800078e0210 */
[----:B-1----:R-:W-:-:S05]  /*0350*/  FFMA R21, R12, R20, R25 ;  /* 0x000000140c157223 */ /* 0x002fca0000000019 */
[----:B------:R1:W-:Y:S04]  /*0360*/  STG.E desc[UR4][R4.64], R21 ;  /* 0x0000001504007986 */ /* 0x0003e8000c101904 */
[----:B------:R-:W2:Y:S04]  /*0370*/  LDG.E R12, desc[UR4][R6.64] ;  /* 0x00000004060c7981 */ /* 0x000ea8000c1e1900 */
[----:B------:R-:W2:Y:S01]  /*0380*/  LDG.E R20, desc[UR4][R14.64] ;  /* 0x000000040e147981 */ /* 0x000ea2000c1e1900 */
[----:B------:R-:W-:-:S04]  /*0390*/  IMAD.WIDE R18, R0, 0x4, R14 ;  /* 0x0000000400127825 */ /* 0x000fc800078e020e */
[----:B--2---:R-:W-:-:S05]  /*03a0*/  FFMA R23, R12, R20, R21 ;  /* 0x000000140c177223 */ /* 0x004fca0000000015 */
[----:B------:R2:W-:Y:S04]  /*03b0*/  STG.E desc[UR4][R4.64], R23 ;  /* 0x0000001704007986 */ /* 0x0005e8000c101904 */
[----:B------:R-:W3:Y:S04]  /*03c0*/  LDG.E R12, desc[UR4][R6.64+0x4] ;  /* 0x00000404060c7981 */ /* 0x000ee8000c1e1900 */
[----:B------:R-:W3:Y:S01]  /*03d0*/  LDG.E R20, desc[UR4][R18.64] ;  /* 0x0000000412147981 */ /* 0x000ee2000c1e1900 */
[----:B------:R-:W-:-:S04]  /*03e0*/  IMAD.WIDE R16, R0, 0x4, R18 ;  /* 0x0000000400107825 */ /* 0x000fc800078e0212 */
[----:B---3--:R-:W-:-:S05]  /*03f0*/  FFMA R25, R12, R20, R23 ;  /* 0x000000140c197223 */ /* 0x008fca0000000017 */
[----:B------:R2:W-:Y:S04]  /*0400*/  STG.E desc[UR4][R4.64], R25 ;  /* 0x0000001904007986 */ /* 0x0005e8000c101904 */
[----:B------:R-:W3:Y:S04]  /*0410*/  LDG.E R12, desc[UR4][R6.64+0x8] ;  /* 0x00000804060c7981 */ /* 0x000ee8000c1e1900 */
[----:B------:R-:W3:Y:S01]  /*0420*/  LDG.E R20, desc[UR4][R16.64] ;  /* 0x0000000410147981 */ /* 0x000ee2000c1e1900 */
[----:B------:R-:W-:Y:S01]  /*0430*/  IADD3 R8, PT, PT, R8, 0x8, RZ ;  /* 0x0000000808087810 */ /* 0x000fe20007ffe0ff */
[----:B---3--:R-:W-:Y:S01]  /*0440*/  FFMA R27, R12, R20, R25 ;  /* 0x000000140c1b7223 */ /* 0x008fe20000000019 */
[----:B-1----:R-:W-:-:S04]  /*0450*/  IMAD.WIDE R20, R0, 0x4, R16 ;  /* 0x0000000400147825 */ /* 0x002fc800078e0210 */
[----:B------:R2:W-:Y:S04]  /*0460*/  STG.E desc[UR4][R4.64], R27 ;  /* 0x0000001b04007986 */ /* 0x0005e8000c101904 */
[----:B------:R-:W3:Y:S04]  /*0470*/  LDG.E R20, desc[UR4][R20.64] ;  /* 0x0000000414147981 */ /* 0x000ee8000c1e1900 */
[----:B------:R1:W3:Y:S01]  /*0480*/  LDG.E R12, desc[UR4][R6.64+0xc] ;  /* 0x00000c04060c7981 */ /* 0x0002e2000c1e1900 */
[----:B------:R-:W-:Y:S02]  /*0490*/  ISETP.NE.AND P1, PT, R8, RZ, PT ;  /* 0x000000ff0800720c */ /* 0x000fe40003f25270 */
[----:B------:R-:W-:-:S02]  /*04a0*/  LEA R13, R0, R13, 0x3 ;  /* 0x0000000d000d7211 */ /* 0x000fc400078e18ff */
[----:B-1----:R-:W-:-:S04]  /*04b0*/  IADD3 R6, P2, PT, R6, 0x20, RZ ;  /* 0x0000002006067810 */ /* 0x002fc80007f5e0ff */
[----:B------:R-:W-:Y:S01]  /*04c0*/  IADD3.X R7, PT, PT, RZ, R7, RZ, P2, !PT ;  /* 0x00000007ff077210 */ /* 0x000fe200017fe4ff */
[----:B---3--:R-:W-:-:S05]  /*04d0*/  FFMA R15, R12, R20, R27 ;  /* 0x000000140c0f7223 */ /* 0x008fca000000001b */
[----:B------:R2:W-:Y:S01]  /*04e0*/  STG.E desc[UR4][R4.64], R15 ;  /* 0x0000000f04007986 */ /* 0x0005e2000c101904 */
[----:B------:R-:W-:Y:S05]  /*04f0*/  @P1 BRA `(.L_x_1) ;  /* 0xfffffffc00441947 */ /* 0x000fea000383ffff */
.L_x_0:
[----:B------:R-:W-:Y:S05]  /*0500*/  @!P0 EXIT ;  /* 0x000000000000894d */ /* 0x000fea0003800000 */
[----:B------:R-:W-:Y:S02]  /*0510*/  ISETP.GE.U32.AND P1, PT, R10, 0x4, PT ;  /* 0x000000040a00780c */ /* 0x000fe40003f26070 */
[----:B------:R-:W-:-:S04]  /*0520*/  LOP3.LUT R8, R3, 0x3, RZ, 0xc0, !PT ;  /* 0x0000000303087812 */ /* 0x000fc800078ec0ff */
[----:B------:R-:W-:-:S07]  /*0530*/  ISETP.NE.AND P0, PT, R8, RZ, PT ;  /* 0x000000ff0800720c */ /* 0x000fce0003f05270 */
[----:B------:R-:W-:Y:S06]  /*0540*/  @!P1 BRA `(.L_x_2) ;  /* 0x00000000007c9947 */ /* 0x000fec0003800000 */
[----:B------:R-:W1:Y:S01]  /*0550*/  LDC.64 R16, c[0x0][0x380] ;  /* 0x0000e000ff107b82 */ /* 0x000e620000000a00 */
[----:B------:R-:W-:Y:S01]  /*0560*/  IADD3 R7, PT, PT, R2, R11, RZ ;  /* 0x0000000b02077210 */ /* 0x000fe20007ffe0ff */
[----:B------:R-:W-:Y:S01]  /*0570*/  IMAD R19, R11, R0, R9 ;  /* 0x000000000b137224 */ /* 0x000fe200078e0209 */
[----:B------:R-:W3:Y:S05]  /*0580*/  LDCU.64 UR6, c[0x0][0x380] ;  /* 0x00007000ff0677ac */ /* 0x000eea0008000a00 */
[----:B------:R-:W4:Y:S01]  /*0590*/  LDC.64 R12, c[0x0][0x388] ;  /* 0x0000e200ff0c7b82 */ /* 0x000f220000000a00 */
[----:B-1----:R-:W-:-:S06]  /*05a0*/  IMAD.WIDE.U32 R16, R7, 0x4, R16 ;  /* 0x0000000407107825 */ /* 0x002fcc00078e0010 */
[----:B------:R-:W2:Y:S01]  /*05b0*/  LDG.E R16, desc[UR4][R16.64] ;  /* 0x0000000410107981 */ /* 0x000ea2000c1e1900 */
[----:B----4-:R-:W-:-:S05]  /*05c0*/  IMAD.WIDE R12, R19, 0x4, R12 ;  /* 0x00000004130c7825 */ /* 0x010fca00078e020c */
[----:B------:R-:W2:Y:S01]  /*05d0*/  LDG.E R10, desc[UR4][R12.64] ;  /* 0x000000040c0a7981 */ /* 0x000ea2000c1e1900 */
[----:B------:R-:W-:-:S04]  /*05e0*/  IADD3 R7, P1, PT, R2, R11, RZ ;  /* 0x0000000b02077210 */ /* 0x000fc80007f3e0ff */
[----:B------:R-:W-:Y:S02]  /*05f0*/  IADD3.X R14, PT, PT, RZ, RZ, RZ, P1, !PT ;  /* 0x000000ffff0e7210 */ /* 0x000fe40000ffe4ff */
[----:B---3--:R-:W-:-:S04]  /*0600*/  LEA R6, P1, R7, UR6, 0x2 ;  /* 0x0000000607067c11 */ /* 0x008fc8000f8210ff */
[----:B------:R-:W-:Y:S01]  /*0610*/  LEA.HI.X R7, R7, UR7, R14, 0x2, P1 ;  /* 0x0000000707077c11 */ /* 0x000fe200088f140e */
[----:B--2--5:R-:W-:Y:S01]  /*0620*/  FFMA R19, R16, R10, R15 ;  /* 0x0000000a10137223 */ /* 0x024fe2000000000f */
[----:B------:R-:W-:-:S04]  /*0630*/  IMAD.WIDE R14, R0, 0x4, R12 ;  /* 0x00000004000e7825 */ /* 0x000fc800078e020c */
[----:B------:R1:W-:Y:S04]  /*0640*/  STG.E desc[UR4][R4.64], R19 ;  /* 0x0000001304007986 */ /* 0x0003e8000c101904 */
[----:B------:R-:W2:Y:S04]  /*0650*/  LDG.E R18, desc[UR4][R14.64] ;  /* 0x000000040e127981 */ /* 0x000ea8000c1e1900 */
[----:B------:R-:W2:Y:S01]  /*0660*/  LDG.E R10, desc[UR4][R6.64+0x4] ;  /* 0x00000404060a7981 */ /* 0x000ea2000c1e1900 */
[----:B------:R-:W-:-:S04]  /*0670*/  IMAD.WIDE R12, R0, 0x4, R14 ;  /* 0x00000004000c7825 */ /* 0x000fc800078e020e */
[----:B--2---:R-:W-:-:S05]  /*0680*/  FFMA R21, R10, R18, R19 ;  /* 0x000000120a157223 */ /* 0x004fca0000000013 */
[----:B------:R1:W-:Y:S04]  /*0690*/  STG.E desc[UR4][R4.64], R21 ;  /* 0x0000001504007986 */ /* 0x0003e8000c101904 */
[----:B------:R-:W2:Y:S04]  /*06a0*/  LDG.E R10, desc[UR4][R6.64+0x8] ;  /* 0x00000804060a7981 */ /* 0x000ea8000c1e1900 */
[----:B------:R-:W2:Y:S02]  /*06b0*/  LDG.E R16, desc[UR4][R12.64] ;  /* 0x000000040c107981 */ /* 0x000ea4000c1e1900 */
[----:B--2---:R-:W-:Y:S01]  /*06c0*/  FFMA R23, R10, R16, R21 ;  /* 0x000000100a177223 */ /* 0x004fe20000000015 */
[----:B------:R-:W-:-:S04]  /*06d0*/  IMAD.WIDE R16, R0, 0x4, R12 ;  /* 0x0000000400107825 */ /* 0x000fc800078e020c */
[----:B------:R1:W-:Y:S04]  /*06e0*/  STG.E desc[UR4][R4.64], R23 ;  /* 0x0000001704007986 */ /* 0x0003e8000c101904 */
[----:B------:R-:W2:Y:S04]  /*06f0*/  LDG.E R10, desc[UR4][R6.64+0xc] ;  /* 0x00000c04060a7981 */ /* 0x000ea8000c1e1900 */
[----:B------:R-:W2:Y:S01]  /*0700*/  LDG.E R16, desc[UR4][R16.64] ;  /* 0x0000000410107981 */ /* 0x000ea2000c1e1900 */
[----:B------:R-:W-:Y:S01]  /*0710*/  IADD3 R11, PT, PT, R11, 0x4, RZ ;  /* 0x000000040b0b7810 */ /* 0x000fe20007ffe0ff */
[----:B--2---:R-:W-:-:S05]  /*0720*/  FFMA R15, R10, R16, R23 ;  /* 0x000000100a0f7223 */ /* 0x004fca0000000017 */
[----:B------:R1:W-:Y:S02]  /*0730*/  STG.E desc[UR4][R4.64], R15 ;  /* 0x0000000f04007986 */ /* 0x0003e4000c101904 */
.L_x_2:
[----:B------:R-:W-:Y:S05]  /*0740*/  @!P0 EXIT ;  /* 0x000000000000894d */ /* 0x000fea0003800000 */
[----:B------:R-:W-:Y:S02]  /*0750*/  ISETP.NE.AND P1, PT, R8, 0x1, PT ;  /* 0x000000010800780c */ /* 0x000fe40003f25270 */
[----:B------:R-:W-:-:S04]  /*0760*/  LOP3.LUT R3, R3, 0x1, RZ, 0xc0, !PT ;  /* 0x0000000103037812 */ /* 0x000fc800078ec0ff */
[----:B------:R-:W-:-:S07]  /*0770*/  ISETP.NE.U32.AND P0, PT, R3, 0x1, PT ;  /* 0x000000010300780c */ /* 0x000fce0003f05070 */
[----:B------:R-:W-:Y:S06]  /*0780*/  @!P1 BRA `(.L_x_3) ;  /* 0x0000000000549947 */ /* 0x000fec0003800000 */
[----:B------:R-:W3:Y:S01]  /*0790*/  LDC.64 R6, c[0x0][0x380] ;  /* 0x0000e000ff067b82 */ /* 0x000ee20000000a00 */
[----:B------:R-:W-:Y:S01]  /*07a0*/  IADD3 R13, PT, PT, R2, R11, RZ ;  /* 0x0000000b020d7210 */ /* 0x000fe20007ffe0ff */
[----:B------:R-:W-:Y:S01]  /*07b0*/  IMAD R3, R11, R0, R9 ;  /* 0x000000000b037224 */ /* 0x000fe200078e0209 */
[----:B------:R-:W4:Y:S05]  /*07c0*/  LDCU.64 UR6, c[0x0][0x380] ;  /* 0x00007000ff0677ac */ /* 0x000f2a0008000a00 */
[----:B------:R-:W0:Y:S01]  /*07d0*/  LDC.64 R16, c[0x0][0x388] ;  /* 0x0000e200ff107b82 */ /* 0x000e220000000a00 */
[----:B---3--:R-:W-:-:S06]  /*07e0*/  IMAD.WIDE.U32 R12, R13, 0x4, R6 ;  /* 0x000000040d0c7825 */ /* 0x008fcc00078e0006 */
[----:B------:R-:W3:Y:S01]  /*07f0*/  LDG.E R12, desc[UR4][R12.64] ;  /* 0x000000040c0c7981 */ /* 0x000ee2000c1e1900 */
[----:B0-----:R-:W-:-:S05]  /*0800*/  IMAD.WIDE R16, R3, 0x4, R16 ;  /* 0x0000000403107825 */ /* 0x001fca00078e0210 */
[----:B------:R-:W3:Y:S01]  /*0810*/  LDG.E R3, desc[UR4][R16.64] ;  /* 0x0000000410037981 */ /* 0x000ee2000c1e1900 */
[----:B------:R-:W-:-:S04]  /*0820*/  IADD3 R7, P1, PT, R2, R11, RZ ;  /* 0x0000000b02077210 */ /* 0x000fc80007f3e0ff */
[----:B------:R-:W-:Y:S02]  /*0830*/  IADD3.X R8, PT, PT, RZ, RZ, RZ, P1, !PT ;  /* 0x000000ffff087210 */ /* 0x000fe40000ffe4ff */
[----:B----4-:R-:W-:Y:S01]  /*0840*/  LEA R6, P1, R7, UR6, 0x2 ;  /* 0x0000000607067c11 */ /* 0x010fe2000f8210ff */
[----:B-1----:R-:W-:-:S03]  /*0850*/  IMAD.WIDE R18, R0, 0x4, R16 ;  /* 0x0000000400127825 */ /* 0x002fc600078e0210 */
[----:B------:R-:W-:Y:S01]  /*0860*/  LEA.HI.X R7, R7, UR7, R8, 0x2, P1 ;  /* 0x0000000707077c11 */ /* 0x000fe200088f1408 */
[----:B---3-5:R-:W-:-:S05]  /*0870*/  FFMA R3, R12, R3, R15 ;  /* 0x000000030c037223 */ /* 0x028fca000000000f */
[----:B------:R3:W-:Y:S04]  /*0880*/  STG.E desc[UR4][R4.64], R3 ;  /* 0x0000000304007986 */ /* 0x0007e8000c101904 */
[----:B------:R-:W2:Y:S04]  /*0890*/  LDG.E R18, desc[UR4][R18.64] ;  /* 0x0000000412127981 */ /* 0x000ea8000c1e1900 */
[----:B------:R-:W2:Y:S01]  /*08a0*/  LDG.E R6, desc[UR4][R6.64+0x4] ;  /* 0x0000040406067981 */ /* 0x000ea2000c1e1900 */
[----:B------:R-:W-:Y:S01]  /*08b0*/  IADD3 R11, PT, PT, R11, 0x2, RZ ;  /* 0x000000020b0b7810 */ /* 0x000fe20007ffe0ff */
[----:B--2---:R-:W-:-:S05]  /*08c0*/  FFMA R15, R6, R18, R3 ;  /* 0x00000012060f7223 */ /* 0x004fca0000000003 */
[----:B------:R3:W-:Y:S02]  /*08d0*/  STG.E desc[UR4][R4.64], R15 ;  /* 0x0000000f04007986 */ /* 0x0007e4000c101904 */
.L_x_3:
[----:B------:R-:W-:Y:S05]  /*08e0*/  @P0 EXIT ;  /* 0x000000000000094d */ /* 0x000fea0003800000 */
[----:B------:R-:W4:Y:S01]  /*08f0*/  LDC.64 R6, c[0x0][0x380] ;  /* 0x0000e000ff067b82 */ /* 0x000f220000000a00 */
[----:B---3--:R-:W-:Y:S01]  /*0900*/  IADD3 R3, PT, PT, R2, R11, RZ ;  /* 0x0000000b02037210 */ /* 0x008fe20007ffe0ff */
[----:B------:R-:W-:-:S06]  /*0910*/  IMAD R9, R11, R0, R9 ;  /* 0x000000000b097224 */ /* 0x000fcc00078e0209 */
[----:B------:R-:W3:Y:S01]  /*0920*/  LDC.64 R12, c[0x0][0x388] ;  /* 0x0000e200ff0c7b82 */ /* 0x000ee20000000a00 */
[----:B----4-:R-:W-:-:S06]  /*0930*/  IMAD.WIDE.U32 R2, R3, 0x4, R6 ;  /* 0x0000000403027825 */ /* 0x010fcc00078e0006 */
[----:B------:R-:W1:Y:S01]  /*0940*/  LDG.E R2, desc[UR4][R2.64] ;  /* 0x0000000402027981 */ /* 0x000e62000c1e1900 */
[----:B---3--:R-:W-:-:S06]  /*0950*/  IMAD.WIDE R6, R9, 0x4, R12 ;  /* 0x0000000409067825 */ /* 0x008fcc00078e020c */
[----:B------:R-:W1:Y:S02]  /*0960*/  LDG.E R6, desc[UR4][R6.64] ;  /* 0x0000000406067981 */ /* 0x000e64000c1e1900 */
[----:B-12--5:R-:W-:-:S05]  /*0970*/  FFMA R15, R2, R6, R15 ;  /* 0x00000006020f7223 */ /* 0x026fca000000000f */
[----:B------:R-:W-:Y:S01]  /*0980*/  STG.E desc[UR4][R4.64], R15 ;  /* 0x0000000f04007986 */ /* 0x000fe2000c101904 */
[----:B------:R-:W-:Y:S05]  /*0990*/  EXIT ;  /* 0x000000000000794d */ /* 0x000fea0003800000 */
.L_x_4:
[----:B------:R-:W-:-:S00]  /*09a0*/  BRA `(.L_x_4) ;  /* 0xfffffffc00fc7947 */ /* 0x000fc0000383ffff */
[----:B------:R-:W-:-:S00]  /*09b0*/  NOP ;  /* 0x0000000000007918 */ /* 0x000fc00000000000 */
        /* <DEDUP_REMOVED lines=12> */
.L_x_5:


//--------------------- .nv.shared.reserved.0     --------------------------
	.section	.nv.shared.reserved.0,"aw",@nobits
	.weak		__nv_reservedSMEM_offset_0_alias
	.size		__nv_reservedSMEM_offset_0_alias, 0, 64
	.other		__nv_reservedSMEM_offset_0_alias,@"STO_CUDA_RESERVED_SHARED STV_DEFAULT"
__nv_reservedSMEM_offset_0_alias:
	.zero		0
	.zero		64


//--------------------- .nv.constant0._Z9prodOnGPUPfS_S_iii --------------------------
	.section	.nv.constant0._Z9prodOnGPUPfS_S_iii,"a",@progbits
	.sectionflags	@""
	.align	4
.nv.constant0._Z9prodOnGPUPfS_S_iii:
	.zero		932


//--------------------- SYMBOLS --------------------------

	.type		.nv.reservedSmem.offset0,@object
	.size		.nv.reservedSmem.offset0,0x4
